//
// Generated by NVIDIA NVVM Compiler
//
// Compiler Build ID: CL-36424714
// Cuda compilation tools, release 13.0, V13.0.88
// Based on NVVM 20.0.0
//

.version 9.0
.target sm_100
.address_size 64

	// .globl	_Z21compute_diagonal_sumsPiS_i

.visible .entry _Z21compute_diagonal_sumsPiS_i(
	.param .u64 .ptr .align 1 _Z21compute_diagonal_sumsPiS_i_param_0,
	.param .u64 .ptr .align 1 _Z21compute_diagonal_sumsPiS_i_param_1,
	.param .u32 _Z21compute_diagonal_sumsPiS_i_param_2
)
{
	.reg .pred 	%p<12>;
	.reg .b32 	%r<229>;
	.reg .b64 	%rd<96>;

	ld.param.u64 	%rd6, [_Z21compute_diagonal_sumsPiS_i_param_0];
	ld.param.u64 	%rd5, [_Z21compute_diagonal_sumsPiS_i_param_1];
	ld.param.u32 	%r86, [_Z21compute_diagonal_sumsPiS_i_param_2];
	cvta.to.global.u64 	%rd1, %rd6;
	mov.u32 	%r88, %ctaid.x;
	mov.u32 	%r89, %ctaid.y;
	shl.b32 	%r90, %r89, 1;
	add.s32 	%r1, %r90, %r88;
	setp.eq.s32 	%p1, %r89, 0;
	shr.u32 	%r91, %r86, 31;
	add.s32 	%r92, %r86, %r91;
	shr.s32 	%r2, %r92, 1;
	selp.b32 	%r3, 0, %r2, %p1;
	setp.eq.s32 	%p2, %r88, 0;
	selp.b32 	%r4, 0, %r2, %p2;
	setp.lt.s32 	%p3, %r86, 2;
	mov.b32 	%r228, 0;
	@%p3 bra 	$L__BB0_13;
	add.s32 	%r95, %r2, -1;
	setp.lt.u32 	%p4, %r95, 15;
	mov.b32 	%r220, 0;
	mov.u32 	%r228, %r220;
	@%p4 bra 	$L__BB0_4;
	and.b32  	%r97, %r2, 1073741808;
	neg.s32 	%r214, %r97;
	mul.wide.u32 	%rd7, %r4, 4;
	add.s64 	%rd95, %rd1, %rd7;
	add.s32 	%r98, %r3, 2;
	mul.lo.s32 	%r213, %r86, %r98;
	shl.b32 	%r7, %r86, 4;
	add.s32 	%r99, %r3, 3;
	mul.lo.s32 	%r212, %r86, %r99;
	add.s32 	%r100, %r3, 4;
	mul.lo.s32 	%r211, %r86, %r100;
	add.s32 	%r101, %r3, 5;
	mul.lo.s32 	%r210, %r86, %r101;
	add.s32 	%r102, %r3, 6;
	mul.lo.s32 	%r209, %r86, %r102;
	add.s32 	%r103, %r3, 7;
	mul.lo.s32 	%r208, %r86, %r103;
	add.s32 	%r104, %r3, 8;
	mul.lo.s32 	%r207, %r86, %r104;
	add.s32 	%r105, %r3, 9;
	mul.lo.s32 	%r206, %r86, %r105;
	add.s32 	%r106, %r3, 10;
	mul.lo.s32 	%r205, %r86, %r106;
	add.s32 	%r107, %r3, 11;
	mul.lo.s32 	%r204, %r86, %r107;
	add.s32 	%r108, %r3, 12;
	mul.lo.s32 	%r203, %r86, %r108;
	add.s32 	%r109, %r3, 13;
	mul.lo.s32 	%r202, %r86, %r109;
	add.s32 	%r110, %r3, 14;
	mul.lo.s32 	%r201, %r86, %r110;
	add.s32 	%r111, %r3, 15;
	mul.lo.s32 	%r200, %r86, %r111;
	mul.lo.s32 	%r112, %r3, %r86;
	add.s32 	%r199, %r112, %r86;
	add.s32 	%r198, %r4, %r112;
	mov.b32 	%r228, 0;
$L__BB0_3:
	.pragma "nounroll";
	and.b32  	%r220, %r2, 1073741808;
	mul.wide.u32 	%rd8, %r213, 4;
	mul.wide.u32 	%rd9, %r212, 4;
	mul.wide.u32 	%rd10, %r211, 4;
	mul.wide.u32 	%rd11, %r210, 4;
	mul.wide.u32 	%rd12, %r209, 4;
	mul.wide.u32 	%rd13, %r208, 4;
	mul.wide.u32 	%rd14, %r207, 4;
	mul.wide.u32 	%rd15, %r206, 4;
	mul.wide.u32 	%rd16, %r205, 4;
	mul.wide.u32 	%rd17, %r204, 4;
	mul.wide.u32 	%rd18, %r203, 4;
	mul.wide.u32 	%rd19, %r202, 4;
	mul.wide.u32 	%rd20, %r201, 4;
	mul.wide.u32 	%rd21, %r200, 4;
	mul.wide.u32 	%rd22, %r199, 4;
	mul.wide.u32 	%rd23, %r198, 4;
	add.s64 	%rd24, %rd1, %rd23;
	ld.global.u32 	%r113, [%rd24];
	add.s32 	%r114, %r113, %r228;
	add.s64 	%rd25, %rd95, %rd22;
	ld.global.u32 	%r115, [%rd25+4];
	add.s32 	%r116, %r115, %r114;
	add.s64 	%rd26, %rd95, %rd8;
	ld.global.u32 	%r117, [%rd26+8];
	add.s32 	%r118, %r117, %r116;
	add.s64 	%rd27, %rd95, %rd9;
	ld.global.u32 	%r119, [%rd27+12];
	add.s32 	%r120, %r119, %r118;
	add.s64 	%rd28, %rd95, %rd10;
	ld.global.u32 	%r121, [%rd28+16];
	add.s32 	%r122, %r121, %r120;
	add.s64 	%rd29, %rd95, %rd11;
	ld.global.u32 	%r123, [%rd29+20];
	add.s32 	%r124, %r123, %r122;
	add.s64 	%rd30, %rd95, %rd12;
	ld.global.u32 	%r125, [%rd30+24];
	add.s32 	%r126, %r125, %r124;
	add.s64 	%rd31, %rd95, %rd13;
	ld.global.u32 	%r127, [%rd31+28];
	add.s32 	%r128, %r127, %r126;
	add.s64 	%rd32, %rd95, %rd14;
	ld.global.u32 	%r129, [%rd32+32];
	add.s32 	%r130, %r129, %r128;
	add.s64 	%rd33, %rd95, %rd15;
	ld.global.u32 	%r131, [%rd33+36];
	add.s32 	%r132, %r131, %r130;
	add.s64 	%rd34, %rd95, %rd16;
	ld.global.u32 	%r133, [%rd34+40];
	add.s32 	%r134, %r133, %r132;
	add.s64 	%rd35, %rd95, %rd17;
	ld.global.u32 	%r135, [%rd35+44];
	add.s32 	%r136, %r135, %r134;
	add.s64 	%rd36, %rd95, %rd18;
	ld.global.u32 	%r137, [%rd36+48];
	add.s32 	%r138, %r137, %r136;
	add.s64 	%rd37, %rd95, %rd19;
	ld.global.u32 	%r139, [%rd37+52];
	add.s32 	%r140, %r139, %r138;
	add.s64 	%rd38, %rd95, %rd20;
	ld.global.u32 	%r141, [%rd38+56];
	add.s32 	%r142, %r141, %r140;
	add.s64 	%rd39, %rd95, %rd21;
	ld.global.u32 	%r143, [%rd39+60];
	add.s32 	%r228, %r143, %r142;
	add.s32 	%r214, %r214, 16;
	add.s64 	%rd95, %rd95, 64;
	add.s32 	%r213, %r213, %r7;
	add.s32 	%r212, %r212, %r7;
	add.s32 	%r211, %r211, %r7;
	add.s32 	%r210, %r210, %r7;
	add.s32 	%r209, %r209, %r7;
	add.s32 	%r208, %r208, %r7;
	add.s32 	%r207, %r207, %r7;
	add.s32 	%r206, %r206, %r7;
	add.s32 	%r205, %r205, %r7;
	add.s32 	%r204, %r204, %r7;
	add.s32 	%r203, %r203, %r7;
	add.s32 	%r202, %r202, %r7;
	add.s32 	%r201, %r201, %r7;
	add.s32 	%r200, %r200, %r7;
	add.s32 	%r199, %r199, %r7;
	add.s32 	%r144, %r7, %r198;
	add.s32 	%r198, %r144, 16;
	setp.ne.s32 	%p5, %r214, 0;
	@%p5 bra 	$L__BB0_3;
$L__BB0_4:
	and.b32  	%r63, %r2, 15;
	setp.eq.s32 	%p6, %r63, 0;
	@%p6 bra 	$L__BB0_13;
	and.b32  	%r64, %r2, 7;
	setp.lt.u32 	%p7, %r63, 8;
	@%p7 bra 	$L__BB0_7;
	add.s32 	%r146, %r220, %r3;
	mul.lo.s32 	%r147, %r146, %r86;
	add.s32 	%r148, %r220, %r4;
	add.s32 	%r149, %r148, %r147;
	mul.wide.u32 	%rd40, %r149, 4;
	add.s64 	%rd41, %rd1, %rd40;
	ld.global.u32 	%r150, [%rd41];
	add.s32 	%r151, %r150, %r228;
	add.s32 	%r152, %r147, %r86;
	cvt.u64.u32 	%rd42, %r152;
	cvt.u64.u32 	%rd43, %r4;
	cvt.u64.u32 	%rd44, %r220;
	add.s64 	%rd45, %rd44, %rd43;
	add.s64 	%rd46, %rd45, %rd42;
	shl.b64 	%rd47, %rd46, 2;
	add.s64 	%rd48, %rd1, %rd47;
	ld.global.u32 	%r153, [%rd48+4];
	add.s32 	%r154, %r153, %r151;
	add.s32 	%r155, %r146, 2;
	mul.lo.s32 	%r156, %r155, %r86;
	cvt.u64.u32 	%rd49, %r156;
	add.s64 	%rd50, %rd45, %rd49;
	shl.b64 	%rd51, %rd50, 2;
	add.s64 	%rd52, %rd1, %rd51;
	ld.global.u32 	%r157, [%rd52+8];
	add.s32 	%r158, %r157, %r154;
	add.s32 	%r159, %r146, 3;
	mul.lo.s32 	%r160, %r159, %r86;
	cvt.u64.u32 	%rd53, %r160;
	add.s64 	%rd54, %rd45, %rd53;
	shl.b64 	%rd55, %rd54, 2;
	add.s64 	%rd56, %rd1, %rd55;
	ld.global.u32 	%r161, [%rd56+12];
	add.s32 	%r162, %r161, %r158;
	add.s32 	%r163, %r146, 4;
	mul.lo.s32 	%r164, %r163, %r86;
	cvt.u64.u32 	%rd57, %r164;
	add.s64 	%rd58, %rd45, %rd57;
	shl.b64 	%rd59, %rd58, 2;
	add.s64 	%rd60, %rd1, %rd59;
	ld.global.u32 	%r165, [%rd60+16];
	add.s32 	%r166, %r165, %r162;
	add.s32 	%r167, %r146, 5;
	mul.lo.s32 	%r168, %r167, %r86;
	cvt.u64.u32 	%rd61, %r168;
	add.s64 	%rd62, %rd45, %rd61;
	shl.b64 	%rd63, %rd62, 2;
	add.s64 	%rd64, %rd1, %rd63;
	ld.global.u32 	%r169, [%rd64+20];
	add.s32 	%r170, %r169, %r166;
	add.s32 	%r171, %r146, 6;
	mul.lo.s32 	%r172, %r171, %r86;
	cvt.u64.u32 	%rd65, %r172;
	add.s64 	%rd66, %rd45, %rd65;
	shl.b64 	%rd67, %rd66, 2;
	add.s64 	%rd68, %rd1, %rd67;
	ld.global.u32 	%r173, [%rd68+24];
	add.s32 	%r174, %r173, %r170;
	add.s32 	%r175, %r146, 7;
	mul.lo.s32 	%r176, %r175, %r86;
	cvt.u64.u32 	%rd69, %r176;
	add.s64 	%rd70, %rd45, %rd69;
	shl.b64 	%rd71, %rd70, 2;
	add.s64 	%rd72, %rd1, %rd71;
	ld.global.u32 	%r177, [%rd72+28];
	add.s32 	%r228, %r177, %r174;
	add.s32 	%r220, %r220, 8;
$L__BB0_7:
	setp.eq.s32 	%p8, %r64, 0;
	@%p8 bra 	$L__BB0_13;
	and.b32  	%r70, %r2, 3;
	setp.lt.u32 	%p9, %r64, 4;
	@%p9 bra 	$L__BB0_10;
	add.s32 	%r179, %r220, %r3;
	mul.lo.s32 	%r180, %r179, %r86;
	add.s32 	%r181, %r220, %r4;
	add.s32 	%r182, %r181, %r180;
	mul.wide.u32 	%rd73, %r182, 4;
	add.s64 	%rd74, %rd1, %rd73;
	ld.global.u32 	%r183, [%rd74];
	add.s32 	%r184, %r183, %r228;
	add.s32 	%r185, %r180, %r86;
	cvt.u64.u32 	%rd75, %r185;
	cvt.u64.u32 	%rd76, %r4;
	cvt.u64.u32 	%rd77, %r220;
	add.s64 	%rd78, %rd77, %rd76;
	add.s64 	%rd79, %rd78, %rd75;
	shl.b64 	%rd80, %rd79, 2;
	add.s64 	%rd81, %rd1, %rd80;
	ld.global.u32 	%r186, [%rd81+4];
	add.s32 	%r187, %r186, %r184;
	add.s32 	%r188, %r179, 2;
	mul.lo.s32 	%r189, %r188, %r86;
	cvt.u64.u32 	%rd82, %r189;
	add.s64 	%rd83, %rd78, %rd82;
	shl.b64 	%rd84, %rd83, 2;
	add.s64 	%rd85, %rd1, %rd84;
	ld.global.u32 	%r190, [%rd85+8];
	add.s32 	%r191, %r190, %r187;
	add.s32 	%r192, %r179, 3;
	mul.lo.s32 	%r193, %r192, %r86;
	cvt.u64.u32 	%rd86, %r193;
	add.s64 	%rd87, %rd78, %rd86;
	shl.b64 	%rd88, %rd87, 2;
	add.s64 	%rd89, %rd1, %rd88;
	ld.global.u32 	%r194, [%rd89+12];
	add.s32 	%r228, %r194, %r191;
	add.s32 	%r220, %r220, 4;
$L__BB0_10:
	setp.eq.s32 	%p10, %r70, 0;
	@%p10 bra 	$L__BB0_13;
	add.s32 	%r195, %r4, %r220;
	add.s32 	%r196, %r3, %r220;
	mad.lo.s32 	%r226, %r86, %r196, %r195;
	add.s32 	%r77, %r86, 1;
	neg.s32 	%r225, %r70;
$L__BB0_12:
	.pragma "nounroll";
	mul.wide.u32 	%rd90, %r226, 4;
	add.s64 	%rd91, %rd1, %rd90;
	ld.global.u32 	%r197, [%rd91];
	add.s32 	%r228, %r197, %r228;
	add.s32 	%r226, %r226, %r77;
	add.s32 	%r225, %r225, 1;
	setp.ne.s32 	%p11, %r225, 0;
	@%p11 bra 	$L__BB0_12;
$L__BB0_13:
	cvta.to.global.u64 	%rd92, %rd5;
	mul.wide.u32 	%rd93, %r1, 4;
	add.s64 	%rd94, %rd92, %rd93;
	st.global.u32 	[%rd94], %r228;
	ret;

}


// ===== COMPILED SASS (sm_100) =====

	.target	sm_100

	.elftype	@"ET_EXEC"


//--------------------- .note.nv.tkinfo           --------------------------
	.section	.note.nv.tkinfo,"",@"SHT_NOTE"
	.sectionflags	@"SHF_NOTE_NV_TKINFO"
	.tkinfo
        /*0018*/ 	.word	0x00000002
        /*0030*/ 	.string	""
        /*0030*/ 	.string	"ptxas"
        /*0030*/ 	.string	"Cuda compilation tools, release 13.0, V13.0.88"
        /*0030*/ 	.string	"Build cuda_13.0.r13.0/compiler.36424714_0"
        /*0030*/ 	.string	"-arch sm_100 -m 64 "



//--------------------- .note.nv.cuinfo           --------------------------
	.section	.note.nv.cuinfo,"",@"SHT_NOTE"
	.sectionflags	@"SHF_NOTE_NV_CUINFO"
        /*0018*/ 	.short	0x0002
        /*001a*/ 	.short	0x0064
        /*001c*/ 	.short	0x0082
	.zero		2


//--------------------- .nv.info                  --------------------------
	.section	.nv.info,"",@"SHT_CUDA_INFO"
	.align	4


	//----- nvinfo : EIATTR_REGCOUNT
	.align		4
        /*0000*/ 	.byte	0x04, 0x2f
        /*0002*/ 	.short	(.L_1 - .L_0)
	.align		4
.L_0:
        /*0004*/ 	.word	index@(_Z21compute_diagonal_sumsPiS_i)
        /*0008*/ 	.word	0x00000020


	//----- nvinfo : EIATTR_FRAME_SIZE
	.align		4
.L_1:
        /*000c*/ 	.byte	0x04, 0x11
        /*000e*/ 	.short	(.L_3 - .L_2)
	.align		4
.L_2:
        /*0010*/ 	.word	index@(_Z21compute_diagonal_sumsPiS_i)
        /*0014*/ 	.word	0x00000000


	//----- nvinfo : EIATTR_MIN_STACK_SIZE
	.align		4
.L_3:
        /*0018*/ 	.byte	0x04, 0x12
        /*001a*/ 	.short	(.L_5 - .L_4)
	.align		4
.L_4:
        /*001c*/ 	.word	index@(_Z21compute_diagonal_sumsPiS_i)
        /*0020*/ 	.word	0x00000000
.L_5:


//--------------------- .nv.compat                --------------------------
	.section	.nv.compat,"",@"SHT_CUDA_COMPAT_INFO"
	.align	4
        /*0000*/ 	.byte	0x02, 0x09, 0x00, 0x00, 0x02, 0x02, 0x01, 0x00, 0x02, 0x05, 0x05, 0x00, 0x03, 0x07, 0x01, 0x01
        /*0010*/ 	.byte	0x02, 0x03, 0x00, 0x00, 0x02, 0x06, 0x01, 0x00, 0x04, 0x0b, 0x08, 0x00, 0x09, 0x00, 0x00, 0x00
        /*0020*/ 	.byte	0x00, 0x00, 0x00, 0x00


//--------------------- .nv.info._Z21compute_diagonal_sumsPiS_i --------------------------
	.section	.nv.info._Z21compute_diagonal_sumsPiS_i,"",@"SHT_CUDA_INFO"
	.sectionflags	@""
	.align	4


	//----- nvinfo : EIATTR_CUDA_API_VERSION
	.align		4
        /*0000*/ 	.byte	0x04, 0x37
        /*0002*/ 	.short	(.L_7 - .L_6)
.L_6:
        /*0004*/ 	.word	0x00000082


	//----- nvinfo : EIATTR_KPARAM_INFO
	.align		4
.L_7:
        /*0008*/ 	.byte	0x04, 0x17
        /*000a*/ 	.short	(.L_9 - .L_8)
.L_8:
        /*000c*/ 	.word	0x00000000
        /*0010*/ 	.short	0x0002
        /*0012*/ 	.short	0x0010
        /*0014*/ 	.byte	0x00, 0xf0, 0x11, 0x00


	//----- nvinfo : EIATTR_KPARAM_INFO
	.align		4
.L_9:
        /*0018*/ 	.byte	0x04, 0x17
        /*001a*/ 	.short	(.L_11 - .L_10)
.L_10:
        /*001c*/ 	.word	0x00000000
        /*0020*/ 	.short	0x0001
        /*0022*/ 	.short	0x0008
        /*0024*/ 	.byte	0x00, 0xf5, 0x21, 0x00


	//----- nvinfo : EIATTR_KPARAM_INFO
	.align		4
.L_11:
        /*0028*/ 	.byte	0x04, 0x17
        /*002a*/ 	.short	(.L_13 - .L_12)
.L_12:
        /*002c*/ 	.word	0x00000000
        /*0030*/ 	.short	0x0000
        /*0032*/ 	.short	0x0000
        /*0034*/ 	.byte	0x00, 0xf5, 0x21, 0x00


	//----- nvinfo : EIATTR_SPARSE_MMA_MASK
	.align		4
.L_13:
        /*0038*/ 	.byte	0x03, 0x50
        /*003a*/ 	.short	0x0000


	//----- nvinfo : EIATTR_MAXREG_COUNT
	.align		4
        /*003c*/ 	.byte	0x03, 0x1b
        /*003e*/ 	.short	0x00ff


	//----- nvinfo : EIATTR_MERCURY_ISA_VERSION
	.align		4
        /*0040*/ 	.byte	0x03, 0x5f
        /*0042*/ 	.short	0x0101


	//----- nvinfo : EIATTR_VRC_CTA_INIT_COUNT
	.align		4
        /*0044*/ 	.byte	0x02, 0x4a
	.zero		1
	.zero		1


	//----- nvinfo : EIATTR_EXIT_INSTR_OFFSETS
	.align		4
        /*0048*/ 	.byte	0x04, 0x1c
        /*004a*/ 	.short	(.L_15 - .L_14)


	//   ....[0]....
.L_14:
        /*004c*/ 	.word	0x000012a0


	//----- nvinfo : EIATTR_CBANK_PARAM_SIZE
	.align		4
.L_15:
        /*0050*/ 	.byte	0x03, 0x19
        /*0052*/ 	.short	0x0014


	//----- nvinfo : EIATTR_PARAM_CBANK
	.align		4
        /*0054*/ 	.byte	0x04, 0x0a
        /*0056*/ 	.short	(.L_17 - .L_16)
	.align		4
.L_16:
        /*0058*/ 	.word	index@(.nv.constant0._Z21compute_diagonal_sumsPiS_i)
        /*005c*/ 	.short	0x0380
        /*005e*/ 	.short	0x0014


	//----- nvinfo : EIATTR_SW_WAR
	.align		4
.L_17:
        /*0060*/ 	.byte	0x04, 0x36
        /*0062*/ 	.short	(.L_19 - .L_18)
.L_18:
        /*0064*/ 	.word	0x00000008
.L_19:


//--------------------- .nv.callgraph             --------------------------
	.section	.nv.callgraph,"",@"SHT_CUDA_CALLGRAPH"
	.align	4
	.sectionentsize	8
	.align		4
        /*0000*/ 	.word	0x00000000
	.align		4
        /*0004*/ 	.word	0xffffffff
	.align		4
        /*0008*/ 	.word	0x00000000
	.align		4
        /*000c*/ 	.word	0xfffffffe
	.align		4
        /*0010*/ 	.word	0x00000000
	.align		4
        /*0014*/ 	.word	0xfffffffd
	.align		4
        /*0018*/ 	.word	0x00000000
	.align		4
        /*001c*/ 	.word	0xfffffffc


//--------------------- .text._Z21compute_diagonal_sumsPiS_i --------------------------
	.section	.text._Z21compute_diagonal_sumsPiS_i,"ax",@progbits
	.align	128
        .global         _Z21compute_diagonal_sumsPiS_i
        .type           _Z21compute_diagonal_sumsPiS_i,@function
        .size           _Z21compute_diagonal_sumsPiS_i,(.L_x_7 - _Z21compute_diagonal_sumsPiS_i)
        .other          _Z21compute_diagonal_sumsPiS_i,@"STO_CUDA_ENTRY STV_DEFAULT"
_Z21compute_diagonal_sumsPiS_i:
.text._Z21compute_diagonal_sumsPiS_i:
[----:B------:R-:W-:Y:S08]  /*0000*/  LDC R1, c[0x0][0x37c] ;  /* 0x0000df00ff017b82 */ /* 0x000ff00000000800 */
[----:B------:R-:W0:Y:S01]  /*0010*/  S2UR UR4, SR_CTAID.Y ;  /* 0x00000000000479c3 */ /* 0x000e220000002600 */
[----:B------:R-:W1:Y:S01]  /*0020*/  LDCU UR30, c[0x0][0x390] ;  /* 0x00007200ff1e77ac */ /* 0x000e620008000800 */
[----:B------:R-:W-:Y:S01]  /*0030*/  IMAD.MOV.U32 R0, RZ, RZ, RZ ;  /* 0x000000ffff007224 */ /* 0x000fe200078e00ff */
[----:B------:R-:W2:Y:S05]  /*0040*/  LDCU.64 UR26, c[0x0][0x358] ;  /* 0x00006b00ff1a77ac */ /* 0x000eaa0008000a00 */
[----:B------:R-:W3:Y:S01]  /*0050*/  S2UR UR6, SR_CTAID.X ;  /* 0x00000000000679c3 */ /* 0x000ee20000002500 */
[----:B-1----:R-:W-:-:S04]  /*0060*/  ULEA.HI UR9, UR30, UR30, URZ, 0x1 ;  /* 0x0000001e1e097291 */ /* 0x002fc8000f8f08ff */
[----:B------:R-:W-:Y:S02]  /*0070*/  USHF.R.S32.HI UR9, URZ, 0x1, UR9 ;  /* 0x00000001ff097899 */ /* 0x000fe40008011409 */
[----:B0-----:R-:W-:-:S04]  /*0080*/  UISETP.NE.AND UP0, UPT, UR4, URZ, UPT ;  /* 0x000000ff0400728c */ /* 0x001fc8000bf05270 */
[----:B------:R-:W-:Y:S02]  /*0090*/  USEL UR7, UR9, URZ, UP0 ;  /* 0x000000ff09077287 */ /* 0x000fe40008000000 */
[----:B------:R-:W-:Y:S02]  /*00a0*/  UISETP.GE.AND UP0, UPT, UR30, 0x2, UPT ;  /* 0x000000021e00788c */ /* 0x000fe4000bf06270 */
[----:B---3--:R-:W-:Y:S02]  /*00b0*/  UISETP.NE.AND UP1, UPT, UR6, URZ, UPT ;  /* 0x000000ff0600728c */ /* 0x008fe4000bf25270 */
[----:B------:R-:W-:Y:S02]  /*00c0*/  ULEA UR6, UR4, UR6, 0x1 ;  /* 0x0000000604067291 */ /* 0x000fe4000f8e08ff */
[----:B------:R-:W-:-:S03]  /*00d0*/  USEL UR8, UR9, URZ, UP1 ;  /* 0x000000ff09087287 */ /* 0x000fc60008800000 */
[----:B--2---:R-:W-:Y:S09]  /*00e0*/  BRA.U !UP0, `(.L_x_0) ;  /* 0x0000001108587547 */ /* 0x004ff2000b800000 */
[----:B------:R-:W-:Y:S01]  /*00f0*/  UIADD3 UR4, UPT, UPT, UR9, -0x1, URZ ;  /* 0xffffffff09047890 */ /* 0x000fe2000fffe0ff */
[----:B------:R-:W-:-:S03]  /*0100*/  IMAD.MOV.U32 R0, RZ, RZ, RZ ;  /* 0x000000ffff007224 */ /* 0x000fc600078e00ff */
[----:B------:R-:W-:-:S03]  /*0110*/  UISETP.GE.U32.AND UP0, UPT, UR4, 0xf, UPT ;  /* 0x0000000f0400788c */ /* 0x000fc6000bf06070 */
[----:B------:R-:W-:-:S06]  /*0120*/  UMOV UR4, URZ ;  /* 0x000000ff00047c82 */ /* 0x000fcc0008000000 */
[----:B------:R-:W-:Y:S05]  /*0130*/  BRA.U !UP0, `(.L_x_1) ;  /* 0x0000000908087547 */ /* 0x000fea000b800000 */
[----:B------:R-:W0:Y:S01]  /*0140*/  LDCU.64 UR28, c[0x0][0x380] ;  /* 0x00007000ff1c77ac */ /* 0x000e220008000a00 */
[----:B------:R-:W-:Y:S01]  /*0150*/  HFMA2 R0, -RZ, RZ, 0, 0 ;  /* 0x00000000ff007431 */ /* 0x000fe200000001ff */
[----:B------:R-:W-:Y:S02]  /*0160*/  ULOP3.LUT UR10, UR9, 0x3ffffff0, URZ, 0xc0, !UPT ;  /* 0x3ffffff0090a7892 */ /* 0x000fe4000f8ec0ff */
[----:B------:R-:W-:Y:S02]  /*0170*/  UIADD3 UR11, UPT, UPT, UR7, 0x2, URZ ;  /* 0x00000002070b7890 */ /* 0x000fe4000fffe0ff */
[----:B------:R-:W-:Y:S02]  /*0180*/  UIADD3 UR13, UPT, UPT, UR7, 0x3, URZ ;  /* 0x00000003070d7890 */ /* 0x000fe4000fffe0ff */
[----:B------:R-:W-:Y:S02]  /*0190*/  UIADD3 UR14, UPT, UPT, UR7, 0x4, URZ ;  /* 0x00000004070e7890 */ /* 0x000fe4000fffe0ff */
[----:B------:R-:W-:-:S02]  /*01a0*/  UIADD3 UR15, UPT, UPT, UR7, 0x5, URZ ;  /* 0x00000005070f7890 */ /* 0x000fc4000fffe0ff */
[----:B------:R-:W-:Y:S02]  /*01b0*/  UIADD3 UR16, UPT, UPT, UR7, 0x6, URZ ;  /* 0x0000000607107890 */ /* 0x000fe4000fffe0ff */
[----:B------:R-:W-:Y:S02]  /*01c0*/  UIADD3 UR17, UPT, UPT, UR7, 0x7, URZ ;  /* 0x0000000707117890 */ /* 0x000fe4000fffe0ff */
        /* <DEDUP_REMOVED lines=8> */
[----:B------:R-:W-:Y:S02]  /*0250*/  UIMAD UR31, UR7, UR30, UR30 ;  /* 0x0000001e071f72a4 */ /* 0x000fe4000f8e021e */
[----:B------:R-:W-:-:S02]  /*0260*/  UIMAD UR12, UR7, UR30, UR8 ;  /* 0x0000001e070c72a4 */ /* 0x000fc4000f8e0208 */
[----:B0-----:R-:W-:Y:S02]  /*0270*/  UIMAD.WIDE.U32 UR4, UR8, 0x4, UR28 ;  /* 0x00000004080478a5 */ /* 0x001fe4000f8e001c */
[----:B------:R-:W-:Y:S02]  /*0280*/  UIMAD UR11, UR11, UR30, URZ ;  /* 0x0000001e0b0b72a4 */ /* 0x000fe4000f8e02ff */
[----:B------:R-:W-:Y:S02]  /*0290*/  UIMAD UR13, UR13, UR30, URZ ;  /* 0x0000001e0d0d72a4 */ /* 0x000fe4000f8e02ff */
[----:B------:R-:W-:Y:S02]  /*02a0*/  UIMAD UR14, UR14, UR30, URZ ;  /* 0x0000001e0e0e72a4 */ /* 0x000fe4000f8e02ff */
[----:B------:R-:W-:Y:S02]  /*02b0*/  UIMAD UR15, UR15, UR30, URZ ;  /* 0x0000001e0f0f72a4 */ /* 0x000fe4000f8e02ff */
[----:B------:R-:W-:-:S02]  /*02c0*/  UIMAD UR16, UR16, UR30, URZ ;  /* 0x0000001e101072a4 */ /* 0x000fc4000f8e02ff */
[----:B------:R-:W-:Y:S02]  /*02d0*/  UIMAD UR17, UR17, UR30, URZ ;  /* 0x0000001e111172a4 */ /* 0x000fe4000f8e02ff */
        /* <DEDUP_REMOVED lines=8> */
[----:B------:R-:W-:-:S12]  /*0360*/  UIADD3 UR32, UPT, UPT, -UR10, URZ, URZ ;  /* 0x000000ff0a207290 */ /* 0x000fd8000fffe1ff */
.L_x_2:
[----:B------:R-:W-:Y:S02]  /*0370*/  UIMAD.WIDE.U32 UR34, UR12, 0x4, UR28 ;  /* 0x000000040c2278a5 */ /* 0x000fe4000f8e001c */
[----:B------:R-:W-:Y:S02]  /*0380*/  UIMAD.WIDE.U32 UR36, UR31, 0x4, UR4 ;  /* 0x000000041f2478a5 */ /* 0x000fe4000f8e0004 */
[----:B------:R-:W-:Y:S02]  /*0390*/  UIMAD.WIDE.U32 UR38, UR13, 0x4, UR4 ;  /* 0x000000040d2678a5 */ /* 0x000fe4000f8e0004 */
[----:B------:R-:W-:Y:S02]  /*03a0*/  IMAD.U32 R2, RZ, RZ, UR34 ;  /* 0x00000022ff027e24 */ /* 0x000fe4000f8e00ff */
[----:B------:R-:W-:Y:S01]  /*03b0*/  IMAD.U32 R3, RZ, RZ, UR35 ;  /* 0x00000023ff037e24 */ /* 0x000fe2000f8e00ff */
[----:B------:R-:W-:Y:S01]  /*03c0*/  UIMAD.WIDE.U32 UR34, UR11, 0x4, UR4 ;  /* 0x000000040b2278a5 */ /* 0x000fe2000f8e0004 */
[----:B------:R-:W-:Y:S01]  /*03d0*/  MOV R4, UR36 ;  /* 0x0000002400047c02 */ /* 0x000fe20008000f00 */
[----:B------:R-:W-:Y:S01]  /*03e0*/  IMAD.U32 R5, RZ, RZ, UR37 ;  /* 0x00000025ff057e24 */ /* 0x000fe2000f8e00ff */
[----:B------:R-:W-:Y:S01]  /*03f0*/  UIMAD.WIDE.U32 UR36, UR14, 0x4, UR4 ;  /* 0x000000040e2478a5 */ /* 0x000fe2000f8e0004 */
[----:B------:R-:W-:Y:S01]  /*0400*/  IMAD.U32 R8, RZ, RZ, UR38 ;  /* 0x00000026ff087e24 */ /* 0x000fe2000f8e00ff */
[----:B------:R0:W2:Y:S01]  /*0410*/  LDG.E R15, desc[UR26][R2.64] ;  /* 0x0000001a020f7981 */ /* 0x0000a2000c1e1900 */
[----:B------:R-:W-:Y:S01]  /*0420*/  IMAD.U32 R6, RZ, RZ, UR34 ;  /* 0x00000022ff067e24 */ /* 0x000fe2000f8e00ff */
[----:B------:R-:W-:Y:S01]  /*0430*/  MOV R7, UR35 ;  /* 0x0000002300077c02 */ /* 0x000fe20008000f00 */
[----:B------:R-:W-:Y:S01]  /*0440*/  UIMAD.WIDE.U32 UR34, UR15, 0x4, UR4 ;  /* 0x000000040f2278a5 */ /* 0x000fe2000f8e0004 */
[----:B------:R-:W-:Y:S01]  /*0450*/  IMAD.U32 R9, RZ, RZ, UR39 ;  /* 0x00000027ff097e24 */ /* 0x000fe2000f8e00ff */
[----:B------:R-:W-:Y:S01]  /*0460*/  UIMAD.WIDE.U32 UR38, UR16, 0x4, UR4 ;  /* 0x00000004102678a5 */ /* 0x000fe2000f8e0004 */
[----:B------:R1:W2:Y:S01]  /*0470*/  LDG.E R14, desc[UR26][R4.64+0x4] ;  /* 0x0000041a040e7981 */ /* 0x0002a2000c1e1900 */
[----:B------:R-:W-:Y:S01]  /*0480*/  MOV R10, UR36 ;  /* 0x00000024000a7c02 */ /* 0x000fe20008000f00 */
[----:B------:R-:W-:Y:S01]  /*0490*/  IMAD.U32 R11, RZ, RZ, UR37 ;  /* 0x00000025ff0b7e24 */ /* 0x000fe2000f8e00ff */
[----:B------:R-:W-:Y:S01]  /*04a0*/  UIMAD.WIDE.U32 UR36, UR18, 0x4, UR4 ;  /* 0x00000004122478a5 */ /* 0x000fe2000f8e0004 */
[----:B0-----:R-:W-:Y:S01]  /*04b0*/  IMAD.U32 R2, RZ, RZ, UR34 ;  /* 0x00000022ff027e24 */ /* 0x001fe2000f8e00ff */
[----:B------:R-:W-:Y:S01]  /*04c0*/  MOV R3, UR35 ;  /* 0x0000002300037c02 */ /* 0x000fe20008000f00 */
[----:B------:R-:W-:Y:S01]  /*04d0*/  UIMAD.WIDE.U32 UR34, UR17, 0x4, UR4 ;  /* 0x00000004112278a5 */ /* 0x000fe2000f8e0004 */
[----:B------:R-:W3:Y:S01]  /*04e0*/  LDG.E R16, desc[UR26][R6.64+0x8] ;  /* 0x0000081a06107981 */ /* 0x000ee2000c1e1900 */
[----:B------:R-:W-:-:S02]  /*04f0*/  IMAD.U32 R12, RZ, RZ, UR38 ;  /* 0x00000026ff0c7e24 */ /* 0x000fc4000f8e00ff */
[----:B------:R-:W-:Y:S01]  /*0500*/  IMAD.U32 R13, RZ, RZ, UR39 ;  /* 0x00000027ff0d7e24 */ /* 0x000fe2000f8e00ff */
[----:B------:R-:W3:Y:S01]  /*0510*/  LDG.E R17, desc[UR26][R8.64+0xc] ;  /* 0x00000c1a08117981 */ /* 0x000ee2000c1e1900 */
[----:B------:R-:W-:Y:S01]  /*0520*/  UIMAD.WIDE.U32 UR38, UR19, 0x4, UR4 ;  /* 0x00000004132678a5 */ /* 0x000fe2000f8e0004 */
[----:B------:R-:W-:Y:S01]  /*0530*/  MOV R24, UR34 ;  /* 0x0000002200187c02 */ /* 0x000fe20008000f00 */
[----:B------:R-:W-:Y:S01]  /*0540*/  IMAD.U32 R25, RZ, RZ, UR35 ;  /* 0x00000023ff197e24 */ /* 0x000fe2000f8e00ff */
[----:B------:R-:W-:Y:S01]  /*0550*/  MOV R27, UR37 ;  /* 0x00000025001b7c02 */ /* 0x000fe20008000f00 */
[----:B------:R-:W-:Y:S01]  /*0560*/  IMAD.U32 R26, RZ, RZ, UR36 ;  /* 0x00000024ff1a7e24 */ /* 0x000fe2000f8e00ff */
[----:B------:R-:W4:Y:S01]  /*0570*/  LDG.E R18, desc[UR26][R10.64+0x10] ;  /* 0x0000101a0a127981 */ /* 0x000f22000c1e1900 */
[----:B------:R-:W-:Y:S02]  /*0580*/  UIMAD.WIDE.U32 UR34, UR20, 0x4, UR4 ;  /* 0x00000004142278a5 */ /* 0x000fe4000f8e0004 */
[----:B------:R-:W-:Y:S01]  /*0590*/  UIMAD.WIDE.U32 UR36, UR21, 0x4, UR4 ;  /* 0x00000004152478a5 */ /* 0x000fe2000f8e0004 */
[----:B------:R0:W4:Y:S01]  /*05a0*/  LDG.E R19, desc[UR26][R2.64+0x14] ;  /* 0x0000141a02137981 */ /* 0x000122000c1e1900 */
[----:B------:R-:W-:Y:S01]  /*05b0*/  IMAD.U32 R28, RZ, RZ, UR38 ;  /* 0x00000026ff1c7e24 */ /* 0x000fe2000f8e00ff */
[----:B------:R-:W-:Y:S01]  /*05c0*/  UIMAD.WIDE.U32 UR40, UR23, 0x4, UR4 ;  /* 0x00000004172878a5 */ /* 0x000fe2000f8e0004 */
[----:B------:R-:W-:Y:S01]  /*05d0*/  IMAD.U32 R29, RZ, RZ, UR39 ;  /* 0x00000027ff1d7e24 */ /* 0x000fe2000f8e00ff */
[----:B------:R5:W4:Y:S01]  /*05e0*/  LDG.E R20, desc[UR26][R12.64+0x18] ;  /* 0x0000181a0c147981 */ /* 0x000b22000c1e1900 */
[----:B------:R-:W-:Y:S01]  /*05f0*/  UIMAD.WIDE.U32 UR38, UR22, 0x4, UR4 ;  /* 0x00000004162678a5 */ /* 0x000fe2000f8e0004 */
[----:B-1----:R-:W-:-:S02]  /*0600*/  MOV R5, UR37 ;  /* 0x0000002500057c02 */ /* 0x002fc40008000f00 */
[----:B------:R-:W4:Y:S01]  /*0610*/  LDG.E R21, desc[UR26][R24.64+0x1c] ;  /* 0x00001c1a18157981 */ /* 0x000f22000c1e1900 */
[----:B------:R-:W-:Y:S01]  /*0620*/  IMAD.U32 R4, RZ, RZ, UR36 ;  /* 0x00000024ff047e24 */ /* 0x000fe2000f8e00ff */
[----:B0-----:R-:W-:Y:S01]  /*0630*/  MOV R2, UR34 ;  /* 0x0000002200027c02 */ /* 0x001fe20008000f00 */
[----:B------:R-:W-:Y:S01]  /*0640*/  IMAD.U32 R3, RZ, RZ, UR35 ;  /* 0x00000023ff037e24 */ /* 0x000fe2000f8e00ff */
[----:B------:R-:W4:Y:S01]  /*0650*/  LDG.E R22, desc[UR26][R26.64+0x20] ;  /* 0x0000201a1a167981 */ /* 0x000f22000c1e1900 */
[----:B------:R-:W-:Y:S02]  /*0660*/  UIMAD.WIDE.U32 UR42, UR24, 0x4, UR4 ;  /* 0x00000004182a78a5 */ /* 0x000fe4000f8e0004 */
[----:B------:R-:W-:Y:S01]  /*0670*/  UIMAD.WIDE.U32 UR34, UR25, 0x4, UR4 ;  /* 0x00000004192278a5 */ /* 0x000fe2000f8e0004 */
[----:B------:R-:W4:Y:S01]  /*0680*/  LDG.E R23, desc[UR26][R28.64+0x24] ;  /* 0x0000241a1c177981 */ /* 0x000f22000c1e1900 */
[----:B------:R-:W-:Y:S01]  /*0690*/  IMAD.U32 R7, RZ, RZ, UR39 ;  /* 0x00000027ff077e24 */ /* 0x000fe2000f8e00ff */
[----:B------:R-:W-:Y:S01]  /*06a0*/  MOV R8, UR40 ;  /* 0x0000002800087c02 */ /* 0x000fe20008000f00 */
[----:B------:R-:W-:Y:S01]  /*06b0*/  IMAD.U32 R6, RZ, RZ, UR38 ;  /* 0x00000026ff067e24 */ /* 0x000fe2000f8e00ff */
[----:B------:R-:W4:Y:S01]  /*06c0*/  LDG.E R2, desc[UR26][R2.64+0x28] ;  /* 0x0000281a02027981 */ /* 0x000f22000c1e1900 */
[----:B------:R-:W-:Y:S01]  /*06d0*/  IMAD.U32 R9, RZ, RZ, UR41 ;  /* 0x00000029ff097e24 */ /* 0x000fe2000f8e00ff */
[----:B------:R-:W-:-:S02]  /*06e0*/  MOV R11, UR43 ;  /* 0x0000002b000b7c02 */ /* 0x000fc40008000f00 */
[----:B------:R-:W4:Y:S01]  /*06f0*/  LDG.E R5, desc[UR26][R4.64+0x2c] ;  /* 0x00002c1a04057981 */ /* 0x000f22000c1e1900 */
[----:B-----5:R-:W-:Y:S01]  /*0700*/  IMAD.U32 R12, RZ, RZ, UR34 ;  /* 0x00000022ff0c7e24 */ /* 0x020fe2000f8e00ff */
[----:B------:R-:W-:Y:S01]  /*0710*/  MOV R13, UR35 ;  /* 0x00000023000d7c02 */ /* 0x000fe20008000f00 */
[----:B------:R-:W-:Y:S01]  /*0720*/  IMAD.U32 R10, RZ, RZ, UR42 ;  /* 0x0000002aff0a7e24 */ /* 0x000fe2000f8e00ff */
[----:B------:R-:W5:Y:S04]  /*0730*/  LDG.E R7, desc[UR26][R6.64+0x30] ;  /* 0x0000301a06077981 */ /* 0x000f68000c1e1900 */
[----:B------:R-:W5:Y:S04]  /*0740*/  LDG.E R8, desc[UR26][R8.64+0x34] ;  /* 0x0000341a08087981 */ /* 0x000f68000c1e1900 */
[----:B------:R-:W5:Y:S04]  /*0750*/  LDG.E R11, desc[UR26][R10.64+0x38] ;  /* 0x0000381a0a0b7981 */ /* 0x000f68000c1e1900 */
[----:B------:R-:W5:Y:S01]  /*0760*/  LDG.E R12, desc[UR26][R12.64+0x3c] ;  /* 0x00003c1a0c0c7981 */ /* 0x000f62000c1e1900 */
[----:B------:R-:W-:-:S02]  /*0770*/  UIADD3 UR4, UP0, UPT, UR4, 0x40, URZ ;  /* 0x0000004004047890 */ /* 0x000fc4000ff1e0ff */
[----:B------:R-:W-:Y:S02]  /*0780*/  UIADD3 UR32, UPT, UPT, UR32, 0x10, URZ ;  /* 0x0000001020207890 */ /* 0x000fe4000fffe0ff */
[----:B------:R-:W-:Y:S02]  /*0790*/  UIADD3.X UR5, UPT, UPT, URZ, UR5, URZ, UP0, !UPT ;  /* 0x00000005ff057290 */ /* 0x000fe400087fe4ff */
[----:B------:R-:W-:Y:S02]  /*07a0*/  UISETP.NE.AND UP0, UPT, UR32, URZ, UPT ;  /* 0x000000ff2000728c */ /* 0x000fe4000bf05270 */
[----:B------:R-:W-:Y:S02]  /*07b0*/  ULEA UR12, UR30, UR12, 0x4 ;  /* 0x0000000c1e0c7291 */ /* 0x000fe4000f8e20ff */
[----:B------:R-:W-:Y:S02]  /*07c0*/  ULEA UR11, UR30, UR11, 0x4 ;  /* 0x0000000b1e0b7291 */ /* 0x000fe4000f8e20ff */
[----:B------:R-:W-:-:S02]  /*07d0*/  UIADD3 UR12, UPT, UPT, UR12, 0x10, URZ ;  /* 0x000000100c0c7890 */ /* 0x000fc4000fffe0ff */
[----:B------:R-:W-:Y:S02]  /*07e0*/  ULEA UR13, UR30, UR13, 0x4 ;  /* 0x0000000d1e0d7291 */ /* 0x000fe4000f8e20ff */
[----:B------:R-:W-:Y:S02]  /*07f0*/  ULEA UR14, UR30, UR14, 0x4 ;  /* 0x0000000e1e0e7291 */ /* 0x000fe4000f8e20ff */
[----:B------:R-:W-:Y:S02]  /*0800*/  ULEA UR15, UR30, UR15, 0x4 ;  /* 0x0000000f1e0f7291 */ /* 0x000fe4000f8e20ff */
[----:B------:R-:W-:Y:S02]  /*0810*/  ULEA UR16, UR30, UR16, 0x4 ;  /* 0x000000101e107291 */ /* 0x000fe4000f8e20ff */
[----:B------:R-:W-:Y:S02]  /*0820*/  ULEA UR17, UR30, UR17, 0x4 ;  /* 0x000000111e117291 */ /* 0x000fe4000f8e20ff */
[----:B------:R-:W-:-:S02]  /*0830*/  ULEA UR18, UR30, UR18, 0x4 ;  /* 0x000000121e127291 */ /* 0x000fc4000f8e20ff */
[----:B------:R-:W-:Y:S02]  /*0840*/  ULEA UR19, UR30, UR19, 0x4 ;  /* 0x000000131e137291 */ /* 0x000fe4000f8e20ff */
[----:B------:R-:W-:Y:S02]  /*0850*/  ULEA UR20, UR30, UR20, 0x4 ;  /* 0x000000141e147291 */ /* 0x000fe4000f8e20ff */
[----:B------:R-:W-:Y:S02]  /*0860*/  ULEA UR21, UR30, UR21, 0x4 ;  /* 0x000000151e157291 */ /* 0x000fe4000f8e20ff */
[----:B------:R-:W-:Y:S02]  /*0870*/  ULEA UR22, UR30, UR22, 0x4 ;  /* 0x000000161e167291 */ /* 0x000fe4000f8e20ff */
[----:B------:R-:W-:Y:S02]  /*0880*/  ULEA UR23, UR30, UR23, 0x4 ;  /* 0x000000171e177291 */ /* 0x000fe4000f8e20ff */
[----:B------:R-:W-:-:S02]  /*0890*/  ULEA UR24, UR30, UR24, 0x4 ;  /* 0x000000181e187291 */ /* 0x000fc4000f8e20ff */
[----:B------:R-:W-:Y:S02]  /*08a0*/  ULEA UR25, UR30, UR25, 0x4 ;  /* 0x000000191e197291 */ /* 0x000fe4000f8e20ff */
[----:B------:R-:W-:Y:S01]  /*08b0*/  ULEA UR31, UR30, UR31, 0x4 ;  /* 0x0000001f1e1f7291 */ /* 0x000fe2000f8e20ff */
[----:B--2---:R-:W-:-:S04]  /*08c0*/  IADD3 R14, PT, PT, R14, R15, R0 ;  /* 0x0000000f0e0e7210 */ /* 0x004fc80007ffe000 */
[----:B---3--:R-:W-:-:S04]  /*08d0*/  IADD3 R14, PT, PT, R17, R16, R14 ;  /* 0x00000010110e7210 */ /* 0x008fc80007ffe00e */
[----:B----4-:R-:W-:-:S04]  /*08e0*/  IADD3 R14, PT, PT, R19, R18, R14 ;  /* 0x00000012130e7210 */ /* 0x010fc80007ffe00e */
[----:B------:R-:W-:-:S04]  /*08f0*/  IADD3 R14, PT, PT, R21, R20, R14 ;  /* 0x00000014150e7210 */ /* 0x000fc80007ffe00e */
[----:B------:R-:W-:-:S04]  /*0900*/  IADD3 R14, PT, PT, R23, R22, R14 ;  /* 0x00000016170e7210 */ /* 0x000fc80007ffe00e */
[----:B------:R-:W-:-:S04]  /*0910*/  IADD3 R2, PT, PT, R5, R2, R14 ;  /* 0x0000000205027210 */ /* 0x000fc80007ffe00e */
[----:B-----5:R-:W-:-:S04]  /*0920*/  IADD3 R2, PT, PT, R8, R7, R2 ;  /* 0x0000000708027210 */ /* 0x020fc80007ffe002 */
[----:B------:R-:W-:Y:S01]  /*0930*/  IADD3 R0, PT, PT, R12, R11, R2 ;  /* 0x0000000b0c007210 */ /* 0x000fe20007ffe002 */
[----:B------:R-:W-:Y:S06]  /*0940*/  BRA.U UP0, `(.L_x_2) ;  /* 0xfffffff900887547 */ /* 0x000fec000b83ffff */
[----:B------:R-:W-:-:S05]  /*0950*/  UMOV UR4, UR10 ;  /* 0x0000000a00047c82 */ /* 0x000fca0008000000 */
.L_x_1:
[----:B------:R-:W-:-:S09]  /*0960*/  ULOP3.LUT UP0, UR5, UR9, 0xf, URZ, 0xc0, !UPT ;  /* 0x0000000f09057892 */ /* 0x000fd2000f80c0ff */
[----:B------:R-:W-:Y:S05]  /*0970*/  BRA.U !UP0, `(.L_x_0) ;  /* 0x0000000908347547 */ /* 0x000fea000b800000 */
[----:B------:R-:W-:Y:S02]  /*0980*/  UISETP.GE.U32.AND UP1, UPT, UR5, 0x8, UPT ;  /* 0x000000080500788c */ /* 0x000fe4000bf26070 */
[----:B------:R-:W-:-:S04]  /*0990*/  ULOP3.LUT UR25, UR9, 0x7, URZ, 0xc0, !UPT ;  /* 0x0000000709197892 */ /* 0x000fc8000f8ec0ff */
[----:B------:R-:W-:-:S03]  /*09a0*/  UISETP.NE.AND UP0, UPT, UR25, URZ, UPT ;  /* 0x000000ff1900728c */ /* 0x000fc6000bf05270 */
[----:B------:R-:W-:Y:S08]  /*09b0*/  BRA.U !UP1, `(.L_x_3) ;  /* 0x0000000509387547 */ /* 0x000ff0000b800000 */
[----:B------:R-:W0:Y:S01]  /*09c0*/  LDCU.64 UR12, c[0x0][0x380] ;  /* 0x00007000ff0c77ac */ /* 0x000e220008000a00 */
[----:B------:R-:W1:Y:S01]  /*09d0*/  LDCU.64 UR10, c[0x0][0x380] ;  /* 0x00007000ff0a77ac */ /* 0x000e620008000a00 */
[----:B------:R-:W-:Y:S02]  /*09e0*/  UIADD3 UR5, UPT, UPT, UR7, UR4, URZ ;  /* 0x0000000407057290 */ /* 0x000fe4000fffe0ff */
[----:B------:R-:W-:Y:S02]  /*09f0*/  UIADD3 UR14, UPT, UPT, UR8, UR4, URZ ;  /* 0x00000004080e7290 */ /* 0x000fe4000fffe0ff */
[----:B------:R-:W-:Y:S02]  /*0a00*/  UIADD3 UR22, UP1, UPT, UR8, UR4, URZ ;  /* 0x0000000408167290 */ /* 0x000fe4000ff3e0ff */
[----:B------:R-:W-:Y:S02]  /*0a10*/  UIMAD UR15, UR5, UR30, UR30 ;  /* 0x0000001e050f72a4 */ /* 0x000fe4000f8e021e */
[----:B------:R-:W-:-:S02]  /*0a20*/  UIMAD UR14, UR5, UR30, UR14 ;  /* 0x0000001e050e72a4 */ /* 0x000fc4000f8e020e */
[----:B------:R-:W-:Y:S02]  /*0a30*/  UIADD3 UR16, UPT, UPT, UR5, 0x2, URZ ;  /* 0x0000000205107890 */ /* 0x000fe4000fffe0ff */
[----:B------:R-:W-:Y:S02]  /*0a40*/  UIADD3 UR17, UPT, UPT, UR5, 0x3, URZ ;  /* 0x0000000305117890 */ /* 0x000fe4000fffe0ff */
[----:B------:R-:W-:Y:S02]  /*0a50*/  UIADD3 UR18, UPT, UPT, UR5, 0x4, URZ ;  /* 0x0000000405127890 */ /* 0x000fe4000fffe0ff */
[----:B------:R-:W-:Y:S02]  /*0a60*/  UIADD3 UR19, UPT, UPT, UR5, 0x5, URZ ;  /* 0x0000000505137890 */ /* 0x000fe4000fffe0ff */
[----:B------:R-:W-:Y:S02]  /*0a70*/  UIADD3 UR20, UPT, UPT, UR5, 0x6, URZ ;  /* 0x0000000605147890 */ /* 0x000fe4000fffe0ff */
[----:B------:R-:W-:-:S02]  /*0a80*/  UIADD3.X UR24, UPT, UPT, URZ, URZ, URZ, UP1, !UPT ;  /* 0x000000ffff187290 */ /* 0x000fc40008ffe4ff */
[----:B------:R-:W-:Y:S02]  /*0a90*/  UIADD3 UR5, UPT, UPT, UR5, 0x7, URZ ;  /* 0x0000000705057890 */ /* 0x000fe4000fffe0ff */
[----:B------:R-:W-:Y:S02]  /*0aa0*/  UIADD3 UR23, UP1, UPT, UR15, UR22, URZ ;  /* 0x000000160f177290 */ /* 0x000fe4000ff3e0ff */
[----:B0-----:R-:W-:Y:S02]  /*0ab0*/  UIMAD.WIDE.U32 UR12, UR14, 0x4, UR12 ;  /* 0x000000040e0c78a5 */ /* 0x001fe4000f8e000c */
[----:B------:R-:W-:Y:S02]  /*0ac0*/  UIMAD UR16, UR16, UR30, URZ ;  /* 0x0000001e101072a4 */ /* 0x000fe4000f8e02ff */
[----:B------:R-:W-:Y:S02]  /*0ad0*/  UIMAD UR14, UR20, UR30, URZ ;  /* 0x0000001e140e72a4 */ /* 0x000fe4000f8e02ff */
[----:B------:R-:W-:Y:S01]  /*0ae0*/  UIMAD UR20, UR5, UR30, URZ ;  /* 0x0000001e051472a4 */ /* 0x000fe2000f8e02ff */
[----:B------:R-:W-:Y:S01]  /*0af0*/  IMAD.U32 R6, RZ, RZ, UR12 ;  /* 0x0000000cff067e24 */ /* 0x000fe2000f8e00ff */
[----:B------:R-:W-:Y:S01]  /*0b00*/  UIMAD UR17, UR17, UR30, URZ ;  /* 0x0000001e111172a4 */ /* 0x000fe2000f8e02ff */
[----:B------:R-:W-:Y:S01]  /*0b10*/  MOV R7, UR13 ;  /* 0x0000000d00077c02 */ /* 0x000fe20008000f00 */
[----:B------:R-:W-:-:S02]  /*0b20*/  UIADD3.X UR5, UPT, UPT, URZ, UR24, URZ, UP1, !UPT ;  /* 0x00000018ff057290 */ /* 0x000fc40008ffe4ff */
[----:B-1----:R-:W-:Y:S02]  /*0b30*/  ULEA UR32, UP4, UR23, UR10, 0x2 ;  /* 0x0000000a17207291 */ /* 0x002fe4000f8810ff */
[----:B------:R-:W-:Y:S01]  /*0b40*/  UIMAD UR18, UR18, UR30, URZ ;  /* 0x0000001e121272a4 */ /* 0x000fe2000f8e02ff */
[----:B------:R0:W2:Y:S01]  /*0b50*/  LDG.E R13, desc[UR26][R6.64] ;  /* 0x0000001a060d7981 */ /* 0x0000a2000c1e1900 */
[----:B------:R-:W-:Y:S02]  /*0b60*/  UIMAD UR15, UR19, UR30, URZ ;  /* 0x0000001e130f72a4 */ /* 0x000fe4000f8e02ff */
[----:B------:R-:W-:Y:S02]  /*0b70*/  UIADD3 UR21, UP5, UPT, UR16, UR22, URZ ;  /* 0x0000001610157290 */ /* 0x000fe4000ffbe0ff */
[----:B------:R-:W-:Y:S02]  /*0b80*/  UIADD3 UR19, UP6, UPT, UR17, UR22, URZ ;  /* 0x0000001611137290 */ /* 0x000fe4000ffde0ff */
[----:B------:R-:W-:-:S02]  /*0b90*/  ULEA.HI.X UR23, UR23, UR11, UR5, 0x2, UP4 ;  /* 0x0000000b17177291 */ /* 0x000fc4000a0f1405 */
[----:B------:R-:W-:Y:S02]  /*0ba0*/  UIADD3 UR17, UP1, UPT, UR18, UR22, URZ ;  /* 0x0000001612117290 */ /* 0x000fe4000ff3e0ff */
[----:B------:R-:W-:Y:S02]  /*0bb0*/  UIADD3 UR15, UP2, UPT, UR15, UR22, URZ ;  /* 0x000000160f0f7290 */ /* 0x000fe4000ff5e0ff */
[----:B------:R-:W-:Y:S02]  /*0bc0*/  UIADD3 UR14, UP3, UPT, UR14, UR22, URZ ;  /* 0x000000160e0e7290 */ /* 0x000fe4000ff7e0ff */
[----:B------:R-:W-:Y:S02]  /*0bd0*/  UIADD3 UR5, UP4, UPT, UR20, UR22, URZ ;  /* 0x0000001614057290 */ /* 0x000fe4000ff9e0ff */
[----:B------:R-:W-:Y:S02]  /*0be0*/  UIADD3.X UR22, UPT, UPT, URZ, UR24, URZ, UP5, !UPT ;  /* 0x00000018ff167290 */ /* 0x000fe4000affe4ff */
[----:B------:R-:W-:-:S02]  /*0bf0*/  ULEA UR31, UP5, UR21, UR10, 0x2 ;  /* 0x0000000a151f7291 */ /* 0x000fc4000f8a10ff */
[----:B------:R-:W-:Y:S02]  /*0c00*/  UIADD3.X UR20, UPT, UPT, URZ, UR24, URZ, UP6, !UPT ;  /* 0x00000018ff147290 */ /* 0x000fe4000b7fe4ff */
[----:B------:R-:W-:Y:S02]  /*0c10*/  ULEA UR29, UP6, UR19, UR10, 0x2 ;  /* 0x0000000a131d7291 */ /* 0x000fe4000f8c10ff */
[----:B------:R-:W-:Y:S02]  /*0c20*/  ULEA.HI.X UR12, UR21, UR11, UR22, 0x2, UP5 ;  /* 0x0000000b150c7291 */ /* 0x000fe4000a8f1416 */
[----:B------:R-:W-:Y:S02]  /*0c30*/  UIADD3.X UR18, UPT, UPT, URZ, UR24, URZ, UP1, !UPT ;  /* 0x00000018ff127290 */ /* 0x000fe40008ffe4ff */
[----:B------:R-:W-:Y:S02]  /*0c40*/  ULEA UR28, UP1, UR17, UR10, 0x2 ;  /* 0x0000000a111c7291 */ /* 0x000fe4000f8210ff */
[----:B------:R-:W-:-:S02]  /*0c50*/  UIADD3.X UR16, UPT, UPT, URZ, UR24, URZ, UP2, !UPT ;  /* 0x00000018ff107290 */ /* 0x000fc400097fe4ff */
[----:B------:R-:W-:Y:S02]  /*0c60*/  ULEA UR22, UP2, UR15, UR10, 0x2 ;  /* 0x0000000a0f167291 */ /* 0x000fe4000f8410ff */
[----:B------:R-:W-:Y:S01]  /*0c70*/  ULEA.HI.X UR19, UR19, UR11, UR20, 0x2, UP6 ;  /* 0x0000000b13137291 */ /* 0x000fe2000b0f1414 */
[----:B------:R-:W-:Y:S01]  /*0c80*/  IMAD.U32 R2, RZ, RZ, UR32 ;  /* 0x00000020ff027e24 */ /* 0x000fe2000f8e00ff */
[----:B------:R-:W-:Y:S01]  /*0c90*/  UIADD3.X UR13, UPT, UPT, URZ, UR24, URZ, UP3, !UPT ;  /* 0x00000018ff0d7290 */ /* 0x000fe20009ffe4ff */
[----:B------:R-:W-:Y:S01]  /*0ca0*/  MOV R3, UR23 ;  /* 0x0000001700037c02 */ /* 0x000fe20008000f00 */
[----:B------:R-:W-:Y:S01]  /*0cb0*/  ULEA UR21, UP3, UR14, UR10, 0x2 ;  /* 0x0000000a0e157291 */ /* 0x000fe2000f8610ff */
[----:B------:R-:W-:Y:S01]  /*0cc0*/  MOV R5, UR12 ;  /* 0x0000000c00057c02 */ /* 0x000fe20008000f00 */
[----:B------:R-:W-:Y:S01]  /*0cd0*/  ULEA.HI.X UR17, UR17, UR11, UR18, 0x2, UP1 ;  /* 0x0000000b11117291 */ /* 0x000fe200088f1412 */
[----:B0-----:R-:W-:Y:S01]  /*0ce0*/  IMAD.U32 R6, RZ, RZ, UR29 ;  /* 0x0000001dff067e24 */ /* 0x001fe2000f8e00ff */
[----:B------:R-:W-:-:S02]  /*0cf0*/  UIADD3.X UR12, UPT, UPT, URZ, UR24, URZ, UP4, !UPT ;  /* 0x00000018ff0c7290 */ /* 0x000fc4000a7fe4ff */
[----:B------:R-:W-:Y:S01]  /*0d00*/  ULEA.HI.X UR15, UR15, UR11, UR16, 0x2, UP2 ;  /* 0x0000000b0f0f7291 */ /* 0x000fe200090f1410 */
[----:B------:R-:W-:Y:S01]  /*0d10*/  IMAD.U32 R4, RZ, RZ, UR31 ;  /* 0x0000001fff047e24 */ /* 0x000fe2000f8e00ff */
[----:B------:R-:W-:Y:S01]  /*0d20*/  ULEA UR10, UP1, UR5, UR10, 0x2 ;  /* 0x0000000a050a7291 */ /* 0x000fe2000f8210ff */
[----:B------:R-:W-:Y:S01]  /*0d30*/  MOV R7, UR19 ;  /* 0x0000001300077c02 */ /* 0x000fe20008000f00 */
[----:B------:R0:W2:Y:S01]  /*0d40*/  LDG.E R12, desc[UR26][R2.64+0x4] ;  /* 0x0000041a020c7981 */ /* 0x0000a2000c1e1900 */
[----:B------:R-:W-:Y:S01]  /*0d50*/  ULEA.HI.X UR13, UR14, UR11, UR13, 0x2, UP3 ;  /* 0x0000000b0e0d7291 */ /* 0x000fe200098f140d */
[----:B------:R-:W-:Y:S01]  /*0d60*/  MOV R9, UR17 ;  /* 0x0000001100097c02 */ /* 0x000fe20008000f00 */
[----:B------:R-:W-:Y:S01]  /*0d70*/  ULEA.HI.X UR11, UR5, UR11, UR12, 0x2, UP1 ;  /* 0x0000000b050b7291 */ /* 0x000fe200088f140c */
[----:B------:R-:W-:Y:S01]  /*0d80*/  IMAD.U32 R8, RZ, RZ, UR28 ;  /* 0x0000001cff087e24 */ /* 0x000fe2000f8e00ff */
[----:B------:R1:W3:Y:S01]  /*0d90*/  LDG.E R15, desc[UR26][R4.64+0x8] ;  /* 0x0000081a040f7981 */ /* 0x0002e2000c1e1900 */
[----:B------:R-:W-:-:S03]  /*0da0*/  IMAD.U32 R10, RZ, RZ, UR10 ;  /* 0x0000000aff0a7e24 */ /* 0x000fc6000f8e00ff */
[----:B------:R-:W3:Y:S01]  /*0db0*/  LDG.E R6, desc[UR26][R6.64+0xc] ;  /* 0x00000c1a06067981 */ /* 0x000ee2000c1e1900 */
[----:B0-----:R-:W-:Y:S01]  /*0dc0*/  IMAD.U32 R2, RZ, RZ, UR22 ;  /* 0x00000016ff027e24 */ /* 0x001fe2000f8e00ff */
[----:B------:R-:W-:Y:S02]  /*0dd0*/  MOV R3, UR15 ;  /* 0x0000000f00037c02 */ /* 0x000fe40008000f00 */
[----:B------:R-:W-:Y:S01]  /*0de0*/  MOV R11, UR11 ;  /* 0x0000000b000b7c02 */ /* 0x000fe20008000f00 */
[----:B------:R-:W4:Y:S01]  /*0df0*/  LDG.E R9, desc[UR26][R8.64+0x10] ;  /* 0x0000101a08097981 */ /* 0x000f22000c1e1900 */
[----:B-1----:R-:W-:Y:S01]  /*0e00*/  MOV R5, UR13 ;  /* 0x0000000d00057c02 */ /* 0x002fe20008000f00 */
[----:B------:R-:W-:Y:S02]  /*0e10*/  IMAD.U32 R4, RZ, RZ, UR21 ;  /* 0x00000015ff047e24 */ /* 0x000fe4000f8e00ff */
[----:B------:R-:W4:Y:S04]  /*0e20*/  LDG.E R2, desc[UR26][R2.64+0x14] ;  /* 0x0000141a02027981 */ /* 0x000f28000c1e1900 */
[----:B------:R-:W5:Y:S04]  /*0e30*/  LDG.E R5, desc[UR26][R4.64+0x18] ;  /* 0x0000181a04057981 */ /* 0x000f68000c1e1900 */
[----:B------:R-:W5:Y:S01]  /*0e40*/  LDG.E R10, desc[UR26][R10.64+0x1c] ;  /* 0x00001c1a0a0a7981 */ /* 0x000f62000c1e1900 */
[----:B------:R-:W-:Y:S01]  /*0e50*/  UIADD3 UR4, UPT, UPT, UR4, 0x8, URZ ;  /* 0x0000000804047890 */ /* 0x000fe2000fffe0ff */
[----:B--2---:R-:W-:-:S04]  /*0e60*/  IADD3 R12, PT, PT, R12, R13, R0 ;  /* 0x0000000d0c0c7210 */ /* 0x004fc80007ffe000 */
[----:B---3--:R-:W-:-:S04]  /*0e70*/  IADD3 R6, PT, PT, R6, R15, R12 ;  /* 0x0000000f06067210 */ /* 0x008fc80007ffe00c */
[----:B----4-:R-:W-:-:S04]  /*0e80*/  IADD3 R6, PT, PT, R2, R9, R6 ;  /* 0x0000000902067210 */ /* 0x010fc80007ffe006 */
[----:B-----5:R-:W-:-:S07]  /*0e90*/  IADD3 R0, PT, PT, R10, R5, R6 ;  /* 0x000000050a007210 */ /* 0x020fce0007ffe006 */
.L_x_3:
        /* <DEDUP_REMOVED lines=13> */
[----:B------:R-:W-:Y:S02]  /*0f70*/  UIADD3.X UR15, UPT, UPT, URZ, URZ, URZ, UP1, !UPT ;  /* 0x000000ffff0f7290 */ /* 0x000fe40008ffe4ff */
[----:B------:R-:W-:Y:S02]  /*0f80*/  UIADD3 UR5, UPT, UPT, UR5, 0x3, URZ ;  /* 0x0000000305057890 */ /* 0x000fe4000fffe0ff */
[----:B------:R-:W-:Y:S02]  /*0f90*/  UIADD3 UR13, UP1, UPT, UR13, UR14, URZ ;  /* 0x0000000e0d0d7290 */ /* 0x000fe4000ff3e0ff */
[----:B0-----:R-:W-:Y:S02]  /*0fa0*/  UIMAD.WIDE.U32 UR10, UR12, 0x4, UR10 ;  /* 0x000000040c0a78a5 */ /* 0x001fe4000f8e000a */
[----:B------:R-:W-:-:S02]  /*0fb0*/  UIMAD UR12, UR18, UR30, URZ ;  /* 0x0000001e120c72a4 */ /* 0x000fc4000f8e02ff */
[----:B------:R-:W-:Y:S02]  /*0fc0*/  UIMAD UR18, UR5, UR30, URZ ;  /* 0x0000001e051272a4 */ /* 0x000fe4000f8e02ff */
[----:B------:R-:W-:Y:S01]  /*0fd0*/  UIADD3.X UR5, UPT, UPT, URZ, UR15, URZ, UP1, !UPT ;  /* 0x0000000fff057290 */ /* 0x000fe20008ffe4ff */
[----:B------:R-:W-:Y:S01]  /*0fe0*/  MOV R9, UR11 ;  /* 0x0000000b00097c02 */ /* 0x000fe20008000f00 */
[----:B-1----:R-:W-:Y:S01]  /*0ff0*/  ULEA UR19, UP1, UR13, UR16, 0x2 ;  /* 0x000000100d137291 */ /* 0x002fe2000f8210ff */
[----:B------:R-:W-:Y:S01]  /*1000*/  IMAD.U32 R8, RZ, RZ, UR10 ;  /* 0x0000000aff087e24 */ /* 0x000fe2000f8e00ff */
[----:B------:R-:W-:Y:S02]  /*1010*/  UIADD3 UR12, UP2, UPT, UR12, UR14, URZ ;  /* 0x0000000e0c0c7290 */ /* 0x000fe4000ff5e0ff */
[----:B------:R-:W-:Y:S02]  /*1020*/  UIADD3 UR14, UP3, UPT, UR18, UR14, URZ ;  /* 0x0000000e120e7290 */ /* 0x000fe4000ff7e0ff */
[----:B------:R-:W-:Y:S01]  /*1030*/  ULEA.HI.X UR5, UR13, UR17, UR5, 0x2, UP1 ;  /* 0x000000110d057291 */ /* 0x000fe200088f1405 */
[----:B------:R-:W-:Y:S01]  /*1040*/  IMAD.U32 R2, RZ, RZ, UR19 ;  /* 0x00000013ff027e24 */ /* 0x000fe2000f8e00ff */
[----:B------:R-:W-:Y:S01]  /*1050*/  UIADD3.X UR13, UPT, UPT, URZ, UR15, URZ, UP2, !UPT ;  /* 0x0000000fff0d7290 */ /* 0x000fe200097fe4ff */
[----:B------:R-:W2:Y:S01]  /*1060*/  LDG.E R9, desc[UR26][R8.64] ;  /* 0x0000001a08097981 */ /* 0x000ea2000c1e1900 */
[----:B------:R-:W-:-:S02]  /*1070*/  ULEA UR18, UP1, UR12, UR16, 0x2 ;  /* 0x000000100c127291 */ /* 0x000fc4000f8210ff */
[----:B------:R-:W-:Y:S02]  /*1080*/  UIADD3.X UR15, UPT, UPT, URZ, UR15, URZ, UP3, !UPT ;  /* 0x0000000fff0f7290 */ /* 0x000fe40009ffe4ff */
[----:B------:R-:W-:Y:S02]  /*1090*/  ULEA UR16, UP2, UR14, UR16, 0x2 ;  /* 0x000000100e107291 */ /* 0x000fe4000f8410ff */
[----:B------:R-:W-:Y:S02]  /*10a0*/  ULEA.HI.X UR13, UR12, UR17, UR13, 0x2, UP1 ;  /* 0x000000110c0d7291 */ /* 0x000fe400088f140d */
[----:B------:R-:W-:Y:S01]  /*10b0*/  ULEA.HI.X UR15, UR14, UR17, UR15, 0x2, UP2 ;  /* 0x000000110e0f7291 */ /* 0x000fe200090f140f */
[----:B------:R-:W-:Y:S01]  /*10c0*/  MOV R3, UR5 ;  /* 0x0000000500037c02 */ /* 0x000fe20008000f00 */
[----:B------:R-:W-:Y:S02]  /*10d0*/  IMAD.U32 R6, RZ, RZ, UR16 ;  /* 0x00000010ff067e24 */ /* 0x000fe4000f8e00ff */
[----:B------:R-:W-:Y:S01]  /*10e0*/  MOV R5, UR13 ;  /* 0x0000000d00057c02 */ /* 0x000fe20008000f00 */
[----:B------:R-:W-:Y:S01]  /*10f0*/  IMAD.U32 R4, RZ, RZ, UR18 ;  /* 0x00000012ff047e24 */ /* 0x000fe2000f8e00ff */
[----:B------:R-:W-:Y:S01]  /*1100*/  MOV R7, UR15 ;  /* 0x0000000f00077c02 */ /* 0x000fe20008000f00 */
[----:B------:R-:W2:Y:S04]  /*1110*/  LDG.E R2, desc[UR26][R2.64+0x4] ;  /* 0x0000041a02027981 */ /* 0x000ea8000c1e1900 */
[----:B------:R-:W3:Y:S04]  /*1120*/  LDG.E R5, desc[UR26][R4.64+0x8] ;  /* 0x0000081a04057981 */ /* 0x000ee8000c1e1900 */
[----:B------:R-:W3:Y:S01]  /*1130*/  LDG.E R6, desc[UR26][R6.64+0xc] ;  /* 0x00000c1a06067981 */ /* 0x000ee2000c1e1900 */
[----:B------:R-:W-:Y:S01]  /*1140*/  UIADD3 UR4, UPT, UPT, UR4, 0x4, URZ ;  /* 0x0000000404047890 */ /* 0x000fe2000fffe0ff */
[----:B--2---:R-:W-:-:S04]  /*1150*/  IADD3 R0, PT, PT, R2, R9, R0 ;  /* 0x0000000902007210 */ /* 0x004fc80007ffe000 */
[----:B---3--:R-:W-:-:S07]  /*1160*/  IADD3 R0, PT, PT, R6, R5, R0 ;  /* 0x0000000506007210 */ /* 0x008fce0007ffe000 */
.L_x_4:
[----:B------:R-:W-:Y:S05]  /*1170*/  BRA.U !UP0, `(.L_x_0) ;  /* 0x0000000108347547 */ /* 0x000fea000b800000 */
[----:B------:R-:W0:Y:S01]  /*1180*/  LDC.64 R4, c[0x0][0x380] ;  /* 0x0000e000ff047b82 */ /* 0x000e220000000a00 */
[----:B------:R-:W-:Y:S02]  /*1190*/  UIADD3 UR8, UPT, UPT, UR8, UR4, URZ ;  /* 0x0000000408087290 */ /* 0x000fe4000fffe0ff */
[----:B------:R-:W-:Y:S02]  /*11a0*/  UIADD3 UR4, UPT, UPT, UR7, UR4, URZ ;  /* 0x0000000407047290 */ /* 0x000fe4000fffe0ff */
[----:B------:R-:W-:Y:S02]  /*11b0*/  UIADD3 UR9, UPT, UPT, -UR9, URZ, URZ ;  /* 0x000000ff09097290 */ /* 0x000fe4000fffe1ff */
[----:B------:R-:W-:-:S06]  /*11c0*/  UIMAD UR4, UR4, UR30, UR8 ;  /* 0x0000001e040472a4 */ /* 0x000fcc000f8e0208 */
[----:B------:R-:W-:-:S07]  /*11d0*/  IMAD.U32 R7, RZ, RZ, UR4 ;  /* 0x00000004ff077e24 */ /* 0x000fce000f8e00ff */
.L_x_5:
[----:B0-----:R-:W-:-:S06]  /*11e0*/  IMAD.WIDE.U32 R2, R7, 0x4, R4 ;  /* 0x0000000407027825 */ /* 0x001fcc00078e0004 */
[----:B------:R-:W2:Y:S01]  /*11f0*/  LDG.E R3, desc[UR26][R2.64] ;  /* 0x0000001a02037981 */ /* 0x000ea2000c1e1900 */
[----:B------:R-:W-:Y:S01]  /*1200*/  UIADD3 UR9, UPT, UPT, UR9, 0x1, URZ ;  /* 0x0000000109097890 */ /* 0x000fe2000fffe0ff */
[----:B------:R-:W-:-:S03]  /*1210*/  IADD3.X R7, PT, PT, R7, UR30, RZ, PT, !PT ;  /* 0x0000001e07077c10 */ /* 0x000fc6000bffe4ff */
[----:B------:R-:W-:Y:S01]  /*1220*/  UISETP.NE.AND UP0, UPT, UR9, URZ, UPT ;  /* 0x000000ff0900728c */ /* 0x000fe2000bf05270 */
[----:B--2---:R-:W-:-:S08]  /*1230*/  IADD3 R0, PT, PT, R3, R0, RZ ;  /* 0x0000000003007210 */ /* 0x004fd00007ffe0ff */
[----:B------:R-:W-:Y:S05]  /*1240*/  BRA.U UP0, `(.L_x_5) ;  /* 0xfffffffd00e47547 */ /* 0x000fea000b83ffff */
.L_x_0:
[----:B------:R-:W0:Y:S02]  /*1250*/  LDCU.64 UR4, c[0x0][0x388] ;  /* 0x00007100ff0477ac */ /* 0x000e240008000a00 */
[----:B0-----:R-:W-:-:S06]  /*1260*/  UIMAD.WIDE.U32 UR6, UR6, 0x4, UR4 ;  /* 0x00000004060678a5 */ /* 0x001fcc000f8e0004 */
[----:B------:R-:W-:Y:S01]  /*1270*/  IMAD.U32 R2, RZ, RZ, UR6 ;  /* 0x00000006ff027e24 */ /* 0x000fe2000f8e00ff */
[----:B------:R-:W-:-:S05]  /*1280*/  MOV R3, UR7 ;  /* 0x0000000700037c02 */ /* 0x000fca0008000f00 */
[----:B------:R-:W-:Y:S01]  /*1290*/  STG.E desc[UR26][R2.64], R0 ;  /* 0x0000000002007986 */ /* 0x000fe2000c10191a */
[----:B------:R-:W-:Y:S05]  /*12a0*/  EXIT ;  /* 0x000000000000794d */ /* 0x000fea0003800000 */
.L_x_6:
[----:B------:R-:W-:-:S00]  /*12b0*/  BRA `(.L_x_6) ;  /* 0xfffffffc00fc7947 */ /* 0x000fc0000383ffff */
[----:B------:R-:W-:-:S00]  /*12c0*/  NOP ;  /* 0x0000000000007918 */ /* 0x000fc00000000000 */
        /* <DEDUP_REMOVED lines=11> */
.L_x_7:


//--------------------- .nv.shared.reserved.0     --------------------------
	.section	.nv.shared.reserved.0,"aw",@nobits
	.weak		__nv_reservedSMEM_offset_0_alias
	.size		__nv_reservedSMEM_offset_0_alias, 0, 64
	.other		__nv_reservedSMEM_offset_0_alias,@"STO_CUDA_RESERVED_SHARED STV_DEFAULT"
__nv_reservedSMEM_offset_0_alias:
	.zero		0
	.zero		64


//--------------------- .nv.constant0._Z21compute_diagonal_sumsPiS_i --------------------------
	.section	.nv.constant0._Z21compute_diagonal_sumsPiS_i,"a",@progbits
	.sectionflags	@""
	.align	4
.nv.constant0._Z21compute_diagonal_sumsPiS_i:
	.zero		916


//--------------------- SYMBOLS --------------------------

	.type		.nv.reservedSmem.offset0,@object
	.size		.nv.reservedSmem.offset0,0x4
